	.headerflags	@"EF_CUDA_TEXMODE_UNIFIED EF_CUDA_64BIT_ADDRESS EF_CUDA_ACCELERATORS EF_CUDA_SM90 EF_CUDA_VIRTUAL_SM(EF_CUDA_SM90)"
	.elftype	@"ET_EXEC"


//--------------------- .nv.info                  --------------------------
	.section	.nv.info,"",@"SHT_CUDA_INFO"
	.align	4


	//----- nvinfo : EIATTR_REGCOUNT
	.align		4
        /*0000*/ 	.byte	0x04, 0x2f
        /*0002*/ 	.short	(.L_1 - .L_0)
	.align		4
.L_0:
        /*0004*/ 	.word	index@(triton_poi_fused_avg_pool2d_33)
        /*0008*/ 	.word	0x0000000c


	//----- nvinfo : EIATTR_MIN_STACK_SIZE
	.align		4
.L_1:
        /*000c*/ 	.byte	0x04, 0x12
        /*000e*/ 	.short	(.L_3 - .L_2)
	.align		4
.L_2:
        /*0010*/ 	.word	index@(triton_poi_fused_avg_pool2d_33)
        /*0014*/ 	.word	0x00000000


	//----- nvinfo : EIATTR_FRAME_SIZE
	.align		4
.L_3:
        /*0018*/ 	.byte	0x04, 0x11
        /*001a*/ 	.short	(.L_5 - .L_4)
	.align		4
.L_4:
        /*001c*/ 	.word	index@(triton_poi_fused_avg_pool2d_33)
        /*0020*/ 	.word	0x00000000


	//----- nvinfo : EIATTR_MIN_STACK_SIZE
	.align		4
.L_5:
        /*0024*/ 	.byte	0x04, 0x12
        /*0026*/ 	.short	(.L_7 - .L_6)
	.align		4
.L_6:
        /*0028*/ 	.word	index@(triton_poi_fused_avg_pool2d_33)
        /*002c*/ 	.word	0x00000000
.L_7:


//--------------------- .nv.info.triton_poi_fused_avg_pool2d_33 --------------------------
	.section	.nv.info.triton_poi_fused_avg_pool2d_33,"",@"SHT_CUDA_INFO"
	.sectionflags	@""
	.align	4


	//----- nvinfo : EIATTR_CUDA_API_VERSION
	.align		4
        /*0000*/ 	.byte	0x04, 0x37
        /*0002*/ 	.short	(.L_9 - .L_8)
.L_8:
        /*0004*/ 	.word	0x0000007c


	//----- nvinfo : EIATTR_KPARAM_INFO
	.align		4
.L_9:
        /*0008*/ 	.byte	0x04, 0x17
        /*000a*/ 	.short	(.L_11 - .L_10)
.L_10:
        /*000c*/ 	.word	0x00000000
        /*0010*/ 	.short	0x0002
        /*0012*/ 	.short	0x0010
        /*0014*/ 	.byte	0x00, 0xf0, 0x11, 0x00


	//----- nvinfo : EIATTR_KPARAM_INFO
	.align		4
.L_11:
        /*0018*/ 	.byte	0x04, 0x17
        /*001a*/ 	.short	(.L_13 - .L_12)
.L_12:
        /*001c*/ 	.word	0x00000000
        /*0020*/ 	.short	0x0001
        /*0022*/ 	.short	0x0008
        /*0024*/ 	.byte	0x00, 0xf4, 0x21, 0x00


	//----- nvinfo : EIATTR_KPARAM_INFO
	.align		4
.L_13:
        /*0028*/ 	.byte	0x04, 0x17
        /*002a*/ 	.short	(.L_15 - .L_14)
.L_14:
        /*002c*/ 	.word	0x00000000
        /*0030*/ 	.short	0x0000
        /*0032*/ 	.short	0x0000
        /*0034*/ 	.byte	0x00, 0xf4, 0x21, 0x00


	//----- nvinfo : EIATTR_SPARSE_MMA_MASK
	.align		4
.L_15:
        /*0038*/ 	.byte	0x03, 0x50
        /*003a*/ 	.short	0x0000


	//----- nvinfo : EIATTR_MAXREG_COUNT
	.align		4
        /*003c*/ 	.byte	0x03, 0x1b
        /*003e*/ 	.short	0x00ff


	//----- nvinfo : EIATTR_EXIT_INSTR_OFFSETS
	.align		4
        /*0040*/ 	.byte	0x04, 0x1c
        /*0042*/ 	.short	(.L_17 - .L_16)


	//   ....[0]....
.L_16:
        /*0044*/ 	.word	0x00000160


	//   ....[1]....
        /*0048*/ 	.word	0x00000190


	//----- nvinfo : EIATTR_REQNTID
	.align		4
.L_17:
        /*004c*/ 	.byte	0x04, 0x10
        /*004e*/ 	.short	(.L_19 - .L_18)
.L_18:
        /*0050*/ 	.word	0x00000080
        /*0054*/ 	.word	0x00000001
        /*0058*/ 	.word	0x00000001


	//----- nvinfo : EIATTR_CBANK_PARAM_SIZE
	.align		4
.L_19:
        /*005c*/ 	.byte	0x03, 0x19
        /*005e*/ 	.short	0x0014


	//----- nvinfo : EIATTR_PARAM_CBANK
	.align		4
        /*0060*/ 	.byte	0x04, 0x0a
        /*0062*/ 	.short	(.L_21 - .L_20)
	.align		4
.L_20:
        /*0064*/ 	.word	index@(.nv.constant0.triton_poi_fused_avg_pool2d_33)
        /*0068*/ 	.short	0x0210
        /*006a*/ 	.short	0x0014


	//----- nvinfo : EIATTR_SW_WAR
	.align		4
.L_21:
        /*006c*/ 	.byte	0x04, 0x36
        /*006e*/ 	.short	(.L_23 - .L_22)
.L_22:
        /*0070*/ 	.word	0x00000008
.L_23:


//--------------------- .nv.callgraph             --------------------------
	.section	.nv.callgraph,"",@"SHT_CUDA_CALLGRAPH"
	.align	4
	.sectionentsize	8
	.align		4
        /*0000*/ 	.word	0x00000000
	.align		4
        /*0004*/ 	.word	0xffffffff
	.align		4
        /*0008*/ 	.word	0x00000000
	.align		4
        /*000c*/ 	.word	0xfffffffe
	.align		4
        /*0010*/ 	.word	0x00000000
	.align		4
        /*0014*/ 	.word	0xfffffffd
	.align		4
        /*0018*/ 	.word	0x00000000
	.align		4
        /*001c*/ 	.word	0xfffffffc


//--------------------- .text.triton_poi_fused_avg_pool2d_33 --------------------------
	.section	.text.triton_poi_fused_avg_pool2d_33,"ax",@progbits
	.align	128
        .global         triton_poi_fused_avg_pool2d_33
        .type           triton_poi_fused_avg_pool2d_33,@function
        .size           triton_poi_fused_avg_pool2d_33,(.L_x_1 - triton_poi_fused_avg_pool2d_33)
        .other          triton_poi_fused_avg_pool2d_33,@"STO_CUDA_ENTRY STV_DEFAULT"
triton_poi_fused_avg_pool2d_33:
.text.triton_poi_fused_avg_pool2d_33:
[----:B------:R-:W0:Y:S02]  /*0000*/  LDC R1, c[0x0][0x28] ;  /* 0x00000a00ff017b82 */ /* 0x000e240000000800 */
[----:B------:R-:W1:Y:S01]  /*0010*/  S2R R0, SR_TID.X ;  /* 0x0000000000007919 */ /* 0x000e620000002100 */
[----:B------:R-:W2:Y:S01]  /*0020*/  LDC.64 R2, c[0x0][0x210] ;  /* 0x00008400ff027b82 */ /* 0x000ea20000000a00 */
[----:B------:R-:W-:Y:S01]  /*0030*/  CS2R R8, SRZ ;  /* 0x0000000000087805 */ /* 0x000fe2000001ff00 */
[----:B------:R-:W-:Y:S01]  /*0040*/  ULDC.64 UR4, c[0x0][0x208] ;  /* 0x0000820000047ab9 */ /* 0x000fe20000000a00 */
[----:B------:R-:W3:Y:S01]  /*0050*/  S2R R7, SR_CTAID.X ;  /* 0x0000000000077919 */ /* 0x000ee20000002500 */
[----:B------:R-:W-:Y:S02]  /*0060*/  MOV R6, RZ ;  /* 0x000000ff00067202 */ /* 0x000fe40000000f00 */
[----:B-1----:R-:W-:-:S04]  /*0070*/  LOP3.LUT R0, R0, 0x7f, RZ, 0xc0, !PT ;  /* 0x0000007f00007812 */ /* 0x002fc800078ec0ff */
[----:B---3--:R-:W-:Y:S01]  /*0080*/  LEA R7, R7, R0, 0x7 ;  /* 0x0000000007077211 */ /* 0x008fe200078e38ff */
[----:B------:R-:W-:-:S03]  /*0090*/  HFMA2.MMA R0, -RZ, RZ, 0, 0 ;  /* 0x00000000ff007435 */ /* 0x000fc600000001ff */
[C---:B------:R-:W-:Y:S02]  /*00a0*/  ISETP.GE.AND P0, PT, R7.reuse, 0x1800, PT ;  /* 0x000018000700780c */ /* 0x040fe40003f06270 */
[----:B------:R-:W-:-:S05]  /*00b0*/  SHF.L.U32 R5, R7, 0x2, RZ ;  /* 0x0000000207057819 */ /* 0x000fca00000006ff */
[----:B--2---:R-:W-:Y:S02]  /*00c0*/  IMAD.WIDE R2, R5, 0x4, R2 ;  /* 0x0000000405027825 */ /* 0x004fe400078e0202 */
[----:B------:R-:W1:Y:S04]  /*00d0*/  LDC.64 R4, c[0x0][0x218] ;  /* 0x00008600ff047b82 */ /* 0x000e680000000a00 */
[----:B------:R-:W2:Y:S04]  /*00e0*/  @!P0 LDG.E.EL R0, desc[UR4][R2.64] ;  /* 0x0000000402008981 */ /* 0x000ea8000c2e1900 */
[----:B------:R-:W2:Y:S04]  /*00f0*/  @!P0 LDG.E.EL R9, desc[UR4][R2.64+0x4] ;  /* 0x0000040402098981 */ /* 0x000ea8000c2e1900 */
[----:B------:R-:W3:Y:S04]  /*0100*/  @!P0 LDG.E.EL R6, desc[UR4][R2.64+0x8] ;  /* 0x0000080402068981 */ /* 0x000ee8000c2e1900 */
[----:B------:R-:W4:Y:S01]  /*0110*/  @!P0 LDG.E.EL R8, desc[UR4][R2.64+0xc] ;  /* 0x00000c0402088981 */ /* 0x000f22000c2e1900 */
[----:B-1----:R-:W-:-:S04]  /*0120*/  IMAD.WIDE R4, R7, 0x4, R4 ;  /* 0x0000000407047825 */ /* 0x002fc800078e0204 */
[----:B--2---:R-:W-:-:S04]  /*0130*/  FADD R9, R9, R0 ;  /* 0x0000000009097221 */ /* 0x004fc80000000000 */
[----:B---3--:R-:W-:-:S04]  /*0140*/  FADD R9, R9, R6 ;  /* 0x0000000609097221 */ /* 0x008fc80000000000 */
[----:B----4-:R-:W-:Y:S01]  /*0150*/  FADD R8, R9, R8 ;  /* 0x0000000809087221 */ /* 0x010fe20000000000 */
[----:B------:R-:W-:Y:S06]  /*0160*/  @P0 EXIT ;  /* 0x000000000000094d */ /* 0x000fec0003800000 */
[----:B------:R-:W-:-:S05]  /*0170*/  FMUL R3, R8, 0.25 ;  /* 0x3e80000008037820 */ /* 0x000fca0000400000 */
[----:B------:R-:W-:Y:S01]  /*0180*/  STG.E desc[UR4][R4.64], R3 ;  /* 0x0000000304007986 */ /* 0x000fe2000c101904 */
[----:B------:R-:W-:Y:S05]  /*0190*/  EXIT ;  /* 0x000000000000794d */ /* 0x000fea0003800000 */
.L_x_0:
[----:B------:R-:W-:-:S00]  /*01a0*/  BRA `(.L_x_0) ;  /* 0xfffffffc00fc7947 */ /* 0x000fc0000383ffff */
[----:B------:R-:W-:-:S00]  /*01b0*/  NOP ;  /* 0x0000000000007918 */ /* 0x000fc00000000000 */
        /* <DEDUP_REMOVED lines=12> */
.L_x_1:


//--------------------- .nv.constant0.triton_poi_fused_avg_pool2d_33 --------------------------
	.section	.nv.constant0.triton_poi_fused_avg_pool2d_33,"a",@progbits
	.sectionflags	@""
	.align	4
.nv.constant0.triton_poi_fused_avg_pool2d_33:
	.zero		548
